//
// Generated by NVIDIA NVVM Compiler
//
// Compiler Build ID: CL-36424714
// Cuda compilation tools, release 13.0, V13.0.88
// Based on NVVM 20.0.0
//

.version 9.0
.target sm_100
.address_size 64

	// .globl	_Z18gpu_mat_mul_kernelPfS_S_iii
// _ZZ18gpu_mat_mul_kernelPfS_S_iiiE3Mds has been demoted
// _ZZ18gpu_mat_mul_kernelPfS_S_iiiE3Nds has been demoted

.visible .entry _Z18gpu_mat_mul_kernelPfS_S_iii(
	.param .u64 .ptr .align 1 _Z18gpu_mat_mul_kernelPfS_S_iii_param_0,
	.param .u64 .ptr .align 1 _Z18gpu_mat_mul_kernelPfS_S_iii_param_1,
	.param .u64 .ptr .align 1 _Z18gpu_mat_mul_kernelPfS_S_iii_param_2,
	.param .u32 _Z18gpu_mat_mul_kernelPfS_S_iii_param_3,
	.param .u32 _Z18gpu_mat_mul_kernelPfS_S_iii_param_4,
	.param .u32 _Z18gpu_mat_mul_kernelPfS_S_iii_param_5
)
{
	.reg .pred 	%p<16>;
	.reg .b32 	%r<46>;
	.reg .b32 	%f<65>;
	.reg .b64 	%rd<13>;
	// demoted variable
	.shared .align 4 .b8 _ZZ18gpu_mat_mul_kernelPfS_S_iiiE3Mds[1024];
	// demoted variable
	.shared .align 4 .b8 _ZZ18gpu_mat_mul_kernelPfS_S_iiiE3Nds[1024];
	ld.param.u64 	%rd4, [_Z18gpu_mat_mul_kernelPfS_S_iii_param_0];
	ld.param.u64 	%rd5, [_Z18gpu_mat_mul_kernelPfS_S_iii_param_1];
	ld.param.u64 	%rd6, [_Z18gpu_mat_mul_kernelPfS_S_iii_param_2];
	ld.param.u32 	%r24, [_Z18gpu_mat_mul_kernelPfS_S_iii_param_3];
	ld.param.u32 	%r25, [_Z18gpu_mat_mul_kernelPfS_S_iii_param_4];
	ld.param.u32 	%r26, [_Z18gpu_mat_mul_kernelPfS_S_iii_param_5];
	mov.u32 	%r27, %ctaid.x;
	mov.u32 	%r28, %ctaid.y;
	mov.u32 	%r41, %tid.x;
	mov.u32 	%r43, %tid.y;
	shl.b32 	%r29, %r28, 4;
	add.s32 	%r3, %r29, %r43;
	shl.b32 	%r4, %r27, 4;
	add.s32 	%r5, %r4, %r41;
	setp.lt.s32 	%p2, %r25, -15;
	mov.f32 	%f63, 0f00000000;
	@%p2 bra 	$L__BB0_9;
	shr.s32 	%r30, %r25, 31;
	shr.u32 	%r31, %r30, 28;
	add.s32 	%r32, %r25, %r31;
	shr.s32 	%r33, %r32, 4;
	neg.s32 	%r45, %r33;
	setp.lt.s32 	%p3, %r3, %r24;
	shl.b32 	%r34, %r43, 6;
	mov.u32 	%r35, _ZZ18gpu_mat_mul_kernelPfS_S_iiiE3Mds;
	add.s32 	%r6, %r35, %r34;
	shl.b32 	%r36, %r41, 2;
	add.s32 	%r7, %r6, %r36;
	setp.lt.s32 	%p4, %r5, %r26;
	mov.u32 	%r37, _ZZ18gpu_mat_mul_kernelPfS_S_iiiE3Nds;
	add.s32 	%r9, %r37, %r36;
	add.s32 	%r8, %r9, %r34;
	and.pred  	%p1, %p3, %p4;
	mad.lo.s32 	%r38, %r43, %r26, %r41;
	add.s32 	%r44, %r38, %r4;
	shl.b32 	%r12, %r26, 4;
	mad.lo.s32 	%r42, %r25, %r3, %r41;
	cvta.to.global.u64 	%rd1, %rd4;
	cvta.to.global.u64 	%rd2, %rd5;
	mov.f32 	%f63, 0f00000000;
	not.pred 	%p11, %p1;
$L__BB0_2:
	setp.ge.s32 	%p5, %r3, %r24;
	mul.wide.s32 	%rd7, %r42, 4;
	add.s64 	%rd3, %rd1, %rd7;
	setp.ge.s32 	%p6, %r41, %r25;
	mov.f32 	%f61, 0f00000000;
	or.pred  	%p7, %p6, %p5;
	@%p7 bra 	$L__BB0_4;
	ld.global.f32 	%f61, [%rd3];
$L__BB0_4:
	setp.ge.s32 	%p8, %r5, %r26;
	st.shared.f32 	[%r7], %f61;
	setp.ge.s32 	%p9, %r43, %r25;
	mov.f32 	%f62, 0f00000000;
	or.pred  	%p10, %p9, %p8;
	@%p10 bra 	$L__BB0_6;
	mul.wide.s32 	%rd8, %r44, 4;
	add.s64 	%rd9, %rd2, %rd8;
	ld.global.f32 	%f62, [%rd9];
$L__BB0_6:
	st.shared.f32 	[%r8], %f62;
	bar.sync 	0;
	@%p11 bra 	$L__BB0_8;
	ld.shared.f32 	%f13, [%r6];
	ld.shared.f32 	%f14, [%r9];
	fma.rn.f32 	%f15, %f13, %f14, %f63;
	ld.shared.f32 	%f16, [%r6+4];
	ld.shared.f32 	%f17, [%r9+64];
	fma.rn.f32 	%f18, %f16, %f17, %f15;
	ld.shared.f32 	%f19, [%r6+8];
	ld.shared.f32 	%f20, [%r9+128];
	fma.rn.f32 	%f21, %f19, %f20, %f18;
	ld.shared.f32 	%f22, [%r6+12];
	ld.shared.f32 	%f23, [%r9+192];
	fma.rn.f32 	%f24, %f22, %f23, %f21;
	ld.shared.f32 	%f25, [%r6+16];
	ld.shared.f32 	%f26, [%r9+256];
	fma.rn.f32 	%f27, %f25, %f26, %f24;
	ld.shared.f32 	%f28, [%r6+20];
	ld.shared.f32 	%f29, [%r9+320];
	fma.rn.f32 	%f30, %f28, %f29, %f27;
	ld.shared.f32 	%f31, [%r6+24];
	ld.shared.f32 	%f32, [%r9+384];
	fma.rn.f32 	%f33, %f31, %f32, %f30;
	ld.shared.f32 	%f34, [%r6+28];
	ld.shared.f32 	%f35, [%r9+448];
	fma.rn.f32 	%f36, %f34, %f35, %f33;
	ld.shared.f32 	%f37, [%r6+32];
	ld.shared.f32 	%f38, [%r9+512];
	fma.rn.f32 	%f39, %f37, %f38, %f36;
	ld.shared.f32 	%f40, [%r6+36];
	ld.shared.f32 	%f41, [%r9+576];
	fma.rn.f32 	%f42, %f40, %f41, %f39;
	ld.shared.f32 	%f43, [%r6+40];
	ld.shared.f32 	%f44, [%r9+640];
	fma.rn.f32 	%f45, %f43, %f44, %f42;
	ld.shared.f32 	%f46, [%r6+44];
	ld.shared.f32 	%f47, [%r9+704];
	fma.rn.f32 	%f48, %f46, %f47, %f45;
	ld.shared.f32 	%f49, [%r6+48];
	ld.shared.f32 	%f50, [%r9+768];
	fma.rn.f32 	%f51, %f49, %f50, %f48;
	ld.shared.f32 	%f52, [%r6+52];
	ld.shared.f32 	%f53, [%r9+832];
	fma.rn.f32 	%f54, %f52, %f53, %f51;
	ld.shared.f32 	%f55, [%r6+56];
	ld.shared.f32 	%f56, [%r9+896];
	fma.rn.f32 	%f57, %f55, %f56, %f54;
	ld.shared.f32 	%f58, [%r6+60];
	ld.shared.f32 	%f59, [%r9+960];
	fma.rn.f32 	%f63, %f58, %f59, %f57;
$L__BB0_8:
	bar.sync 	0;
	add.s32 	%r45, %r45, 1;
	add.s32 	%r44, %r44, %r12;
	add.s32 	%r43, %r43, 16;
	add.s32 	%r42, %r42, 16;
	add.s32 	%r41, %r41, 16;
	setp.ne.s32 	%p12, %r45, 1;
	@%p12 bra 	$L__BB0_2;
$L__BB0_9:
	setp.ge.s32 	%p13, %r3, %r24;
	setp.ge.s32 	%p14, %r5, %r26;
	or.pred  	%p15, %p13, %p14;
	@%p15 bra 	$L__BB0_11;
	mad.lo.s32 	%r40, %r26, %r3, %r5;
	cvta.to.global.u64 	%rd10, %rd6;
	mul.wide.u32 	%rd11, %r40, 4;
	add.s64 	%rd12, %rd10, %rd11;
	st.global.f32 	[%rd12], %f63;
$L__BB0_11:
	ret;

}


// ===== COMPILED SASS (sm_100) =====

	.target	sm_100

	.elftype	@"ET_EXEC"


//--------------------- .note.nv.tkinfo           --------------------------
	.section	.note.nv.tkinfo,"",@"SHT_NOTE"
	.sectionflags	@"SHF_NOTE_NV_TKINFO"
	.tkinfo
        /*0018*/ 	.word	0x00000002
        /*0030*/ 	.string	""
        /*0030*/ 	.string	"ptxas"
        /*0030*/ 	.string	"Cuda compilation tools, release 13.0, V13.0.88"
        /*0030*/ 	.string	"Build cuda_13.0.r13.0/compiler.36424714_0"
        /*0030*/ 	.string	"-arch sm_100 -m 64 "



//--------------------- .note.nv.cuinfo           --------------------------
	.section	.note.nv.cuinfo,"",@"SHT_NOTE"
	.sectionflags	@"SHF_NOTE_NV_CUINFO"
        /*0018*/ 	.short	0x0002
        /*001a*/ 	.short	0x0064
        /*001c*/ 	.short	0x0082
	.zero		2


//--------------------- .nv.info                  --------------------------
	.section	.nv.info,"",@"SHT_CUDA_INFO"
	.align	4


	//----- nvinfo : EIATTR_REGCOUNT
	.align		4
        /*0000*/ 	.byte	0x04, 0x2f
        /*0002*/ 	.short	(.L_1 - .L_0)
	.align		4
.L_0:
        /*0004*/ 	.word	index@(_Z18gpu_mat_mul_kernelPfS_S_iii)
        /*0008*/ 	.word	0x0000001e


	//----- nvinfo : EIATTR_FRAME_SIZE
	.align		4
.L_1:
        /*000c*/ 	.byte	0x04, 0x11
        /*000e*/ 	.short	(.L_3 - .L_2)
	.align		4
.L_2:
        /*0010*/ 	.word	index@(_Z18gpu_mat_mul_kernelPfS_S_iii)
        /*0014*/ 	.word	0x00000000


	//----- nvinfo : EIATTR_MIN_STACK_SIZE
	.align		4
.L_3:
        /*0018*/ 	.byte	0x04, 0x12
        /*001a*/ 	.short	(.L_5 - .L_4)
	.align		4
.L_4:
        /*001c*/ 	.word	index@(_Z18gpu_mat_mul_kernelPfS_S_iii)
        /*0020*/ 	.word	0x00000000
.L_5:


//--------------------- .nv.compat                --------------------------
	.section	.nv.compat,"",@"SHT_CUDA_COMPAT_INFO"
	.align	4
        /*0000*/ 	.byte	0x02, 0x09, 0x00, 0x00, 0x02, 0x02, 0x01, 0x00, 0x02, 0x05, 0x05, 0x00, 0x03, 0x07, 0x01, 0x01
        /*0010*/ 	.byte	0x02, 0x03, 0x00, 0x00, 0x02, 0x06, 0x01, 0x00, 0x04, 0x0b, 0x08, 0x00, 0x09, 0x00, 0x00, 0x00
        /*0020*/ 	.byte	0x00, 0x00, 0x00, 0x00


//--------------------- .nv.info._Z18gpu_mat_mul_kernelPfS_S_iii --------------------------
	.section	.nv.info._Z18gpu_mat_mul_kernelPfS_S_iii,"",@"SHT_CUDA_INFO"
	.sectionflags	@""
	.align	4


	//----- nvinfo : EIATTR_CUDA_API_VERSION
	.align		4
        /*0000*/ 	.byte	0x04, 0x37
        /*0002*/ 	.short	(.L_7 - .L_6)
.L_6:
        /*0004*/ 	.word	0x00000082


	//----- nvinfo : EIATTR_KPARAM_INFO
	.align		4
.L_7:
        /*0008*/ 	.byte	0x04, 0x17
        /*000a*/ 	.short	(.L_9 - .L_8)
.L_8:
        /*000c*/ 	.word	0x00000000
        /*0010*/ 	.short	0x0005
        /*0012*/ 	.short	0x0020
        /*0014*/ 	.byte	0x00, 0xf0, 0x11, 0x00


	//----- nvinfo : EIATTR_KPARAM_INFO
	.align		4
.L_9:
        /*0018*/ 	.byte	0x04, 0x17
        /*001a*/ 	.short	(.L_11 - .L_10)
.L_10:
        /*001c*/ 	.word	0x00000000
        /*0020*/ 	.short	0x0004
        /*0022*/ 	.short	0x001c
        /*0024*/ 	.byte	0x00, 0xf0, 0x11, 0x00


	//----- nvinfo : EIATTR_KPARAM_INFO
	.align		4
.L_11:
        /*0028*/ 	.byte	0x04, 0x17
        /*002a*/ 	.short	(.L_13 - .L_12)
.L_12:
        /*002c*/ 	.word	0x00000000
        /*0030*/ 	.short	0x0003
        /*0032*/ 	.short	0x0018
        /*0034*/ 	.byte	0x00, 0xf0, 0x11, 0x00


	//----- nvinfo : EIATTR_KPARAM_INFO
	.align		4
.L_13:
        /*0038*/ 	.byte	0x04, 0x17
        /*003a*/ 	.short	(.L_15 - .L_14)
.L_14:
        /*003c*/ 	.word	0x00000000
        /*0040*/ 	.short	0x0002
        /*0042*/ 	.short	0x0010
        /*0044*/ 	.byte	0x00, 0xf5, 0x21, 0x00


	//----- nvinfo : EIATTR_KPARAM_INFO
	.align		4
.L_15:
        /*0048*/ 	.byte	0x04, 0x17
        /*004a*/ 	.short	(.L_17 - .L_16)
.L_16:
        /*004c*/ 	.word	0x00000000
        /*0050*/ 	.short	0x0001
        /*0052*/ 	.short	0x0008
        /*0054*/ 	.byte	0x00, 0xf5, 0x21, 0x00


	//----- nvinfo : EIATTR_KPARAM_INFO
	.align		4
.L_17:
        /*0058*/ 	.byte	0x04, 0x17
        /*005a*/ 	.short	(.L_19 - .L_18)
.L_18:
        /*005c*/ 	.word	0x00000000
        /*0060*/ 	.short	0x0000
        /*0062*/ 	.short	0x0000
        /*0064*/ 	.byte	0x00, 0xf5, 0x21, 0x00


	//----- nvinfo : EIATTR_SPARSE_MMA_MASK
	.align		4
.L_19:
        /*0068*/ 	.byte	0x03, 0x50
        /*006a*/ 	.short	0x0000


	//----- nvinfo : EIATTR_MAXREG_COUNT
	.align		4
        /*006c*/ 	.byte	0x03, 0x1b
        /*006e*/ 	.short	0x00ff


	//----- nvinfo : EIATTR_NUM_BARRIERS
	.align		4
        /*0070*/ 	.byte	0x02, 0x4c
        /*0072*/ 	.byte	0x01
	.zero		1


	//----- nvinfo : EIATTR_MERCURY_ISA_VERSION
	.align		4
        /*0074*/ 	.byte	0x03, 0x5f
        /*0076*/ 	.short	0x0101


	//----- nvinfo : EIATTR_VRC_CTA_INIT_COUNT
	.align		4
        /*0078*/ 	.byte	0x02, 0x4a
	.zero		1
	.zero		1


	//----- nvinfo : EIATTR_EXIT_INSTR_OFFSETS
	.align		4
        /*007c*/ 	.byte	0x04, 0x1c
        /*007e*/ 	.short	(.L_21 - .L_20)


	//   ....[0]....
.L_20:
        /*0080*/ 	.word	0x00000650


	//   ....[1]....
        /*0084*/ 	.word	0x000006a0


	//----- nvinfo : EIATTR_CRS_STACK_SIZE
	.align		4
.L_21:
        /*0088*/ 	.byte	0x04, 0x1e
        /*008a*/ 	.short	(.L_23 - .L_22)
.L_22:
        /*008c*/ 	.word	0x00000000


	//----- nvinfo : EIATTR_CBANK_PARAM_SIZE
	.align		4
.L_23:
        /*0090*/ 	.byte	0x03, 0x19
        /*0092*/ 	.short	0x0024


	//----- nvinfo : EIATTR_PARAM_CBANK
	.align		4
        /*0094*/ 	.byte	0x04, 0x0a
        /*0096*/ 	.short	(.L_25 - .L_24)
	.align		4
.L_24:
        /*0098*/ 	.word	index@(.nv.constant0._Z18gpu_mat_mul_kernelPfS_S_iii)
        /*009c*/ 	.short	0x0380
        /*009e*/ 	.short	0x0024


	//----- nvinfo : EIATTR_SW_WAR
	.align		4
.L_25:
        /*00a0*/ 	.byte	0x04, 0x36
        /*00a2*/ 	.short	(.L_27 - .L_26)
.L_26:
        /*00a4*/ 	.word	0x00000008
.L_27:


//--------------------- .nv.callgraph             --------------------------
	.section	.nv.callgraph,"",@"SHT_CUDA_CALLGRAPH"
	.align	4
	.sectionentsize	8
	.align		4
        /*0000*/ 	.word	0x00000000
	.align		4
        /*0004*/ 	.word	0xffffffff
	.align		4
        /*0008*/ 	.word	0x00000000
	.align		4
        /*000c*/ 	.word	0xfffffffe
	.align		4
        /*0010*/ 	.word	0x00000000
	.align		4
        /*0014*/ 	.word	0xfffffffd
	.align		4
        /*0018*/ 	.word	0x00000000
	.align		4
        /*001c*/ 	.word	0xfffffffc


//--------------------- .text._Z18gpu_mat_mul_kernelPfS_S_iii --------------------------
	.section	.text._Z18gpu_mat_mul_kernelPfS_S_iii,"ax",@progbits
	.align	128
        .global         _Z18gpu_mat_mul_kernelPfS_S_iii
        .type           _Z18gpu_mat_mul_kernelPfS_S_iii,@function
        .size           _Z18gpu_mat_mul_kernelPfS_S_iii,(.L_x_5 - _Z18gpu_mat_mul_kernelPfS_S_iii)
        .other          _Z18gpu_mat_mul_kernelPfS_S_iii,@"STO_CUDA_ENTRY STV_DEFAULT"
_Z18gpu_mat_mul_kernelPfS_S_iii:
.text._Z18gpu_mat_mul_kernelPfS_S_iii:
[----:B------:R-:W-:Y:S01]  /*0000*/  LDC R1, c[0x0][0x37c] ;  /* 0x0000df00ff017b82 */ /* 0x000fe20000000800 */
[----:B------:R-:W0:Y:S01]  /*0010*/  S2R R0, SR_CTAID.Y ;  /* 0x0000000000007919 */ /* 0x000e220000002600 */
[----:B------:R-:W1:Y:S01]  /*0020*/  LDCU UR10, c[0x0][0x39c] ;  /* 0x00007380ff0a77ac */ /* 0x000e620008000800 */
[----:B------:R-:W-:Y:S01]  /*0030*/  HFMA2 R23, -RZ, RZ, 0, 0 ;  /* 0x00000000ff177431 */ /* 0x000fe200000001ff */
[----:B------:R-:W0:Y:S01]  /*0040*/  S2R R12, SR_TID.Y ;  /* 0x00000000000c7919 */ /* 0x000e220000002200 */
[----:B------:R-:W2:Y:S01]  /*0050*/  LDCU.64 UR8, c[0x0][0x358] ;  /* 0x00006b00ff0877ac */ /* 0x000ea20008000a00 */
[----:B------:R-:W3:Y:S01]  /*0060*/  S2R R4, SR_CTAID.X ;  /* 0x0000000000047919 */ /* 0x000ee20000002500 */
[----:B------:R-:W3:Y:S01]  /*0070*/  S2R R15, SR_TID.X ;  /* 0x00000000000f7919 */ /* 0x000ee20000002100 */
[----:B-1----:R-:W-:Y:S01]  /*0080*/  UISETP.GE.AND UP0, UPT, UR10, -0xf, UPT ;  /* 0xfffffff10a00788c */ /* 0x002fe2000bf06270 */
[----:B0-----:R-:W-:Y:S02]  /*0090*/  LEA R0, R0, R12, 0x4 ;  /* 0x0000000c00007211 */ /* 0x001fe400078e20ff */
[----:B---3--:R-:W-:-:S06]  /*00a0*/  LEA R13, R4, R15, 0x4 ;  /* 0x0000000f040d7211 */ /* 0x008fcc00078e20ff */
[----:B--2---:R-:W-:Y:S05]  /*00b0*/  BRA.U !UP0, `(.L_x_0) ;  /* 0x0000000508547547 */ /* 0x004fea000b800000 */
[----:B------:R-:W0:Y:S01]  /*00c0*/  S2UR UR7, SR_CgaCtaId ;  /* 0x00000000000779c3 */ /* 0x000e220000008800 */
[----:B------:R-:W1:Y:S01]  /*00d0*/  LDCU UR11, c[0x0][0x3a0] ;  /* 0x00007400ff0b77ac */ /* 0x000e620008000800 */
[----:B------:R-:W-:Y:S01]  /*00e0*/  MOV R23, RZ ;  /* 0x000000ff00177202 */ /* 0x000fe20000000f00 */
[----:B------:R-:W-:Y:S01]  /*00f0*/  IMAD R21, R0, UR10, R15 ;  /* 0x0000000a00157c24 */ /* 0x000fe2000f8e020f */
[----:B------:R-:W2:Y:S04]  /*0100*/  LDCU UR12, c[0x0][0x398] ;  /* 0x00007300ff0c77ac */ /* 0x000ea80008000800 */
[----:B------:R-:W3:Y:S01]  /*0110*/  LDC R14, c[0x0][0x3a0] ;  /* 0x0000e800ff0e7b82 */ /* 0x000ee20000000800 */
[----:B------:R-:W-:Y:S01]  /*0120*/  UMOV UR5, 0x400 ;  /* 0x0000040000057882 */ /* 0x000fe20000000000 */
[----:B------:R-:W-:-:S02]  /*0130*/  USHF.R.S32.HI UR4, URZ, 0x1f, UR10 ;  /* 0x0000001fff047899 */ /* 0x000fc4000801140a */
[----:B------:R-:W-:Y:S02]  /*0140*/  UIADD3 UR6, UPT, UPT, UR5, 0x400, URZ ;  /* 0x0000040005067890 */ /* 0x000fe4000fffe0ff */
[----:B------:R-:W-:Y:S02]  /*0150*/  ULEA.HI UR4, UR4, UR10, URZ, 0x4 ;  /* 0x0000000a04047291 */ /* 0x000fe4000f8f20ff */
[----:B------:R-:W4:Y:S01]  /*0160*/  LDC.64 R2, c[0x0][0x380] ;  /* 0x0000e000ff027b82 */ /* 0x000f220000000a00 */
[----:B------:R-:W3:Y:S01]  /*0170*/  LDCU UR13, c[0x0][0x39c] ;  /* 0x00007380ff0d77ac */ /* 0x000ee20008000800 */
[----:B-1----:R-:W-:Y:S01]  /*0180*/  IMAD R17, R12, UR11, R15 ;  /* 0x0000000b0c117c24 */ /* 0x002fe2000f8e020f */
[----:B------:R-:W-:Y:S01]  /*0190*/  ISETP.GE.AND P0, PT, R13, UR11, PT ;  /* 0x0000000b0d007c0c */ /* 0x000fe2000bf06270 */
[----:B------:R-:W-:Y:S01]  /*01a0*/  USHF.R.S32.HI UR4, URZ, 0x4, UR4 ;  /* 0x00000004ff047899 */ /* 0x000fe20008011404 */
[----:B--2---:R-:W-:Y:S01]  /*01b0*/  ISETP.GE.AND P2, PT, R0, UR12, PT ;  /* 0x0000000c00007c0c */ /* 0x004fe2000bf46270 */
[----:B0-----:R-:W-:Y:S01]  /*01c0*/  ULEA UR5, UR7, UR5, 0x18 ;  /* 0x0000000507057291 */ /* 0x001fe2000f8ec0ff */
[----:B------:R-:W-:Y:S01]  /*01d0*/  LEA R17, R4, R17, 0x4 ;  /* 0x0000001104117211 */ /* 0x000fe200078e20ff */
[----:B------:R-:W-:Y:S01]  /*01e0*/  ULEA UR6, UR7, UR6, 0x18 ;  /* 0x0000000607067291 */ /* 0x000fe2000f8ec0ff */
[----:B------:R-:W-:Y:S01]  /*01f0*/  ISETP.LT.AND P0, PT, R0, UR12, !P0 ;  /* 0x0000000c00007c0c */ /* 0x000fe2000c701270 */
[----:B------:R-:W-:-:S02]  /*0200*/  UIADD3 UR4, UPT, UPT, -UR4, URZ, URZ ;  /* 0x000000ff04047290 */ /* 0x000fc4000fffe1ff */
[C---:B------:R-:W-:Y:S02]  /*0210*/  LEA R16, R12.reuse, UR5, 0x6 ;  /* 0x000000050c107c11 */ /* 0x040fe4000f8e30ff */
[C---:B------:R-:W-:Y:S02]  /*0220*/  LEA R19, R15.reuse, UR6, 0x2 ;  /* 0x000000060f137c11 */ /* 0x040fe4000f8e10ff */
[----:B------:R-:W-:Y:S02]  /*0230*/  LEA R18, R15, R16, 0x2 ;  /* 0x000000100f127211 */ /* 0x000fe400078e10ff */
[----:B------:R-:W-:-:S07]  /*0240*/  LEA R20, R12, R19, 0x6 ;  /* 0x000000130c147211 */ /* 0x000fce00078e30ff */
.L_x_3:
[----:B---3--:R-:W-:Y:S01]  /*0250*/  ISETP.GE.AND P1, PT, R13, R14, PT ;  /* 0x0000000e0d00720c */ /* 0x008fe20003f26270 */
[----:B0-----:R-:W-:Y:S01]  /*0260*/  HFMA2 R11, -RZ, RZ, 0, 0 ;  /* 0x00000000ff0b7431 */ /* 0x001fe200000001ff */
[----:B------:R-:W-:Y:S01]  /*0270*/  ISETP.GE.OR P3, PT, R15, UR13, P2 ;  /* 0x0000000d0f007c0c */ /* 0x000fe20009766670 */
[----:B----4-:R-:W-:Y:S01]  /*0280*/  IMAD.WIDE R4, R21, 0x4, R2 ;  /* 0x0000000415047825 */ /* 0x010fe200078e0202 */
[----:B------:R-:W-:Y:S02]  /*0290*/  ISETP.GE.OR P1, PT, R12, UR13, P1 ;  /* 0x0000000d0c007c0c */ /* 0x000fe40008f26670 */
[----:B------:R-:W-:-:S09]  /*02a0*/  MOV R9, RZ ;  /* 0x000000ff00097202 */ /* 0x000fd20000000f00 */
[----:B------:R-:W2:Y:S02]  /*02b0*/  @!P3 LDG.E R9, desc[UR8][R4.64] ;  /* 0x000000080409b981 */ /* 0x000ea4000c1e1900 */
[----:B------:R-:W0:Y:S02]  /*02c0*/  @!P1 LDC.64 R6, c[0x0][0x388] ;  /* 0x0000e200ff069b82 */ /* 0x000e240000000a00 */
[----:B0-----:R-:W-:-:S05]  /*02d0*/  @!P1 IMAD.WIDE R6, R17, 0x4, R6 ;  /* 0x0000000411069825 */ /* 0x001fca00078e0206 */
[----:B------:R-:W3:Y:S01]  /*02e0*/  @!P1 LDG.E R11, desc[UR8][R6.64] ;  /* 0x00000008060b9981 */ /* 0x000ee2000c1e1900 */
[----:B------:R-:W-:Y:S03]  /*02f0*/  BSSY.RECONVERGENT B0, `(.L_x_1) ;  /* 0x0000029000007945 */ /* 0x000fe60003800200 */
[----:B--2---:R0:W-:Y:S04]  /*0300*/  STS [R18], R9 ;  /* 0x0000000912007388 */ /* 0x0041e80000000800 */
[----:B---3--:R0:W-:Y:S01]  /*0310*/  STS [R20], R11 ;  /* 0x0000000b14007388 */ /* 0x0081e20000000800 */
[----:B------:R-:W-:Y:S06]  /*0320*/  BAR.SYNC.DEFER_BLOCKING 0x0 ;  /* 0x0000000000007b1d */ /* 0x000fec0000010000 */
[----:B------:R-:W-:Y:S05]  /*0330*/  @!P0 BRA `(.L_x_2) ;  /* 0x0000000000908947 */ /* 0x000fea0003800000 */
[----:B------:R-:W-:Y:S04]  /*0340*/  LDS R4, [R19] ;  /* 0x0000000013047984 */ /* 0x000fe80000000800 */
[----:B0-----:R-:W0:Y:S04]  /*0350*/  LDS.128 R8, [R16] ;  /* 0x0000000010087984 */ /* 0x001e280000000c00 */
[----:B------:R-:W1:Y:S04]  /*0360*/  LDS R27, [R19+0x40] ;  /* 0x00004000131b7984 */ /* 0x000e680000000800 */
[----:B------:R-:W2:Y:S04]  /*0370*/  LDS R25, [R19+0x80] ;  /* 0x0000800013197984 */ /* 0x000ea80000000800 */
[----:B------:R-:W3:Y:S04]  /*0380*/  LDS R24, [R19+0xc0] ;  /* 0x0000c00013187984 */ /* 0x000ee80000000800 */
[----:B------:R-:W-:Y:S04]  /*0390*/  LDS R22, [R19+0x140] ;  /* 0x0001400013167984 */ /* 0x000fe80000000800 */
[----:B------:R-:W-:Y:S01]  /*03a0*/  LDS R26, [R19+0x1c0] ;  /* 0x0001c000131a7984 */ /* 0x000fe20000000800 */
[----:B0-----:R-:W-:-:S03]  /*03b0*/  FFMA R8, R8, R4, R23 ;  /* 0x0000000408087223 */ /* 0x001fc60000000017 */
[----:B------:R-:W-:Y:S01]  /*03c0*/  LDS R23, [R19+0x100] ;  /* 0x0001000013177984 */ /* 0x000fe20000000800 */
[----:B-1----:R-:W-:-:S03]  /*03d0*/  FFMA R8, R27, R9, R8 ;  /* 0x000000091b087223 */ /* 0x002fc60000000008 */
[----:B------:R-:W0:Y:S01]  /*03e0*/  LDS.128 R4, [R16+0x10] ;  /* 0x0000100010047984 */ /* 0x000e220000000c00 */
[----:B--2---:R-:W-:-:S03]  /*03f0*/  FFMA R9, R25, R10, R8 ;  /* 0x0000000a19097223 */ /* 0x004fc60000000008 */
[----:B------:R-:W1:Y:S01]  /*0400*/  LDS R25, [R19+0x180] ;  /* 0x0001800013197984 */ /* 0x000e620000000800 */
[----:B---3--:R-:W-:-:S03]  /*0410*/  FFMA R9, R24, R11, R9 ;  /* 0x0000000b18097223 */ /* 0x008fc60000000009 */
[----:B------:R-:W-:Y:S04]  /*0420*/  LDS R27, [R19+0x200] ;  /* 0x00020000131b7984 */ /* 0x000fe80000000800 */
[----:B------:R-:W-:Y:S01]  /*0430*/  LDS R24, [R19+0x240] ;  /* 0x0002400013187984 */ /* 0x000fe20000000800 */
[----:B0-----:R-:W-:-:S03]  /*0440*/  FFMA R23, R4, R23, R9 ;  /* 0x0000001704177223 */ /* 0x001fc60000000009 */
[----:B------:R-:W0:Y:S01]  /*0450*/  LDS.128 R8, [R16+0x20] ;  /* 0x0000200010087984 */ /* 0x000e220000000c00 */
[----:B------:R-:W-:-:S03]  /*0460*/  FFMA R22, R22, R5, R23 ;  /* 0x0000000516167223 */ /* 0x000fc60000000017 */
[----:B------:R-:W2:Y:S01]  /*0470*/  LDS R23, [R19+0x280] ;  /* 0x0002800013177984 */ /* 0x000ea20000000800 */
[----:B-1----:R-:W-:-:S03]  /*0480*/  FFMA R25, R25, R6, R22 ;  /* 0x0000000619197223 */ /* 0x002fc60000000016 */
[----:B------:R-:W1:Y:S01]  /*0490*/  LDS R22, [R19+0x2c0] ;  /* 0x0002c00013167984 */ /* 0x000e620000000800 */
[----:B------:R-:W-:-:S03]  /*04a0*/  FFMA R7, R26, R7, R25 ;  /* 0x000000071a077223 */ /* 0x000fc60000000019 */
[----:B------:R-:W-:Y:S01]  /*04b0*/  LDS R25, [R19+0x300] ;  /* 0x0003000013197984 */ /* 0x000fe20000000800 */
[----:B0-----:R-:W-:-:S03]  /*04c0*/  FFMA R27, R8, R27, R7 ;  /* 0x0000001b081b7223 */ /* 0x001fc60000000007 */
[----:B------:R-:W0:Y:S01]  /*04d0*/  LDS.128 R4, [R16+0x30] ;  /* 0x0000300010047984 */ /* 0x000e220000000c00 */
[----:B------:R-:W-:-:S03]  /*04e0*/  FFMA R24, R24, R9, R27 ;  /* 0x0000000918187223 */ /* 0x000fc6000000001b */
[----:B------:R-:W3:Y:S01]  /*04f0*/  LDS R27, [R19+0x340] ;  /* 0x00034000131b7984 */ /* 0x000ee20000000800 */
[----:B--2---:R-:W-:-:S03]  /*0500*/  FFMA R23, R23, R10, R24 ;  /* 0x0000000a17177223 */ /* 0x004fc60000000018 */
[----:B------:R-:W2:Y:S01]  /*0510*/  LDS R9, [R19+0x380] ;  /* 0x0003800013097984 */ /* 0x000ea20000000800 */
[----:B-1----:R-:W-:-:S03]  /*0520*/  FFMA R11, R22, R11, R23 ;  /* 0x0000000b160b7223 */ /* 0x002fc60000000017 */
[----:B------:R-:W1:Y:S01]  /*0530*/  LDS R8, [R19+0x3c0] ;  /* 0x0003c00013087984 */ /* 0x000e620000000800 */
[----:B0-----:R-:W-:-:S04]  /*0540*/  FFMA R4, R4, R25, R11 ;  /* 0x0000001904047223 */ /* 0x001fc8000000000b */
[----:B---3--:R-:W-:-:S04]  /*0550*/  FFMA R4, R27, R5, R4 ;  /* 0x000000051b047223 */ /* 0x008fc80000000004 */
[----:B--2---:R-:W-:-:S04]  /*0560*/  FFMA R9, R9, R6, R4 ;  /* 0x0000000609097223 */ /* 0x004fc80000000004 */
[----:B-1----:R-:W-:-:S07]  /*0570*/  FFMA R23, R8, R7, R9 ;  /* 0x0000000708177223 */ /* 0x002fce0000000009 */
.L_x_2:
[----:B------:R-:W-:Y:S05]  /*0580*/  BSYNC.RECONVERGENT B0 ;  /* 0x0000000000007941 */ /* 0x000fea0003800200 */
.L_x_1:
[----:B------:R-:W-:Y:S01]  /*0590*/  BAR.SYNC.DEFER_BLOCKING 0x0 ;  /* 0x0000000000007b1d */ /* 0x000fe20000010000 */
[----:B------:R-:W-:Y:S01]  /*05a0*/  UIADD3 UR4, UPT, UPT, UR4, 0x1, URZ ;  /* 0x0000000104047890 */ /* 0x000fe2000fffe0ff */
[----:B------:R-:W-:Y:S02]  /*05b0*/  IADD3 R21, PT, PT, R21, 0x10, RZ ;  /* 0x0000001015157810 */ /* 0x000fe40007ffe0ff */
[----:B------:R-:W-:Y:S01]  /*05c0*/  IADD3 R15, PT, PT, R15, 0x10, RZ ;  /* 0x000000100f0f7810 */ /* 0x000fe20007ffe0ff */
[----:B------:R-:W-:Y:S01]  /*05d0*/  UISETP.NE.AND UP0, UPT, UR4, 0x1, UPT ;  /* 0x000000010400788c */ /* 0x000fe2000bf05270 */
[----:B------:R-:W-:Y:S02]  /*05e0*/  IADD3 R12, PT, PT, R12, 0x10, RZ ;  /* 0x000000100c0c7810 */ /* 0x000fe40007ffe0ff */
[----:B------:R-:W-:-:S06]  /*05f0*/  LEA R17, R14, R17, 0x4 ;  /* 0x000000110e117211 */ /* 0x000fcc00078e20ff */
[----:B------:R-:W-:Y:S05]  /*0600*/  BRA.U UP0, `(.L_x_3) ;  /* 0xfffffffd00107547 */ /* 0x000fea000b83ffff */
.L_x_0:
[----:B------:R-:W1:Y:S01]  /*0610*/  LDCU UR5, c[0x0][0x3a0] ;  /* 0x00007400ff0577ac */ /* 0x000e620008000800 */
[----:B------:R-:W2:Y:S01]  /*0620*/  LDCU UR6, c[0x0][0x398] ;  /* 0x00007300ff0677ac */ /* 0x000ea20008000800 */
[----:B-1----:R-:W-:-:S04]  /*0630*/  ISETP.GE.AND P0, PT, R13, UR5, PT ;  /* 0x000000050d007c0c */ /* 0x002fc8000bf06270 */
[----:B--2---:R-:W-:-:S13]  /*0640*/  ISETP.GE.OR P0, PT, R0, UR6, P0 ;  /* 0x0000000600007c0c */ /* 0x004fda0008706670 */
[----:B------:R-:W-:Y:S05]  /*0650*/  @P0 EXIT ;  /* 0x000000000000094d */ /* 0x000fea0003800000 */
[----:B------:R-:W1:Y:S01]  /*0660*/  LDC.64 R2, c[0x0][0x390] ;  /* 0x0000e400ff027b82 */ /* 0x000e620000000a00 */
[----:B------:R-:W-:-:S04]  /*0670*/  IMAD R13, R0, UR5, R13 ;  /* 0x00000005000d7c24 */ /* 0x000fc8000f8e020d */
[----:B-1----:R-:W-:-:S05]  /*0680*/  IMAD.WIDE.U32 R2, R13, 0x4, R2 ;  /* 0x000000040d027825 */ /* 0x002fca00078e0002 */
[----:B------:R-:W-:Y:S01]  /*0690*/  STG.E desc[UR8][R2.64], R23 ;  /* 0x0000001702007986 */ /* 0x000fe2000c101908 */
[----:B------:R-:W-:Y:S05]  /*06a0*/  EXIT ;  /* 0x000000000000794d */ /* 0x000fea0003800000 */
.L_x_4:
[----:B------:R-:W-:-:S00]  /*06b0*/  BRA `(.L_x_4) ;  /* 0xfffffffc00fc7947 */ /* 0x000fc0000383ffff */
[----:B------:R-:W-:-:S00]  /*06c0*/  NOP ;  /* 0x0000000000007918 */ /* 0x000fc00000000000 */
        /* <DEDUP_REMOVED lines=11> */
.L_x_5:


//--------------------- .nv.shared._Z18gpu_mat_mul_kernelPfS_S_iii --------------------------
	.section	.nv.shared._Z18gpu_mat_mul_kernelPfS_S_iii,"aw",@nobits
	.sectionflags	@""
	.align	4
.nv.shared._Z18gpu_mat_mul_kernelPfS_S_iii:
	.zero		3072


//--------------------- .nv.shared.reserved.0     --------------------------
	.section	.nv.shared.reserved.0,"aw",@nobits
	.weak		__nv_reservedSMEM_offset_0_alias
	.size		__nv_reservedSMEM_offset_0_alias, 0, 64
	.other		__nv_reservedSMEM_offset_0_alias,@"STO_CUDA_RESERVED_SHARED STV_DEFAULT"
__nv_reservedSMEM_offset_0_alias:
	.zero		0
	.zero		64


//--------------------- .nv.constant0._Z18gpu_mat_mul_kernelPfS_S_iii --------------------------
	.section	.nv.constant0._Z18gpu_mat_mul_kernelPfS_S_iii,"a",@progbits
	.sectionflags	@""
	.align	4
.nv.constant0._Z18gpu_mat_mul_kernelPfS_S_iii:
	.zero		932


//--------------------- SYMBOLS --------------------------

	.type		.nv.reservedSmem.offset0,@object
	.size		.nv.reservedSmem.offset0,0x4
	.type		.nv.reservedSmem.cap,@object
	.size		.nv.reservedSmem.cap,0x4
